	.headerflags	@"EF_CUDA_TEXMODE_UNIFIED EF_CUDA_64BIT_ADDRESS EF_CUDA_ACCELERATORS EF_CUDA_SM90 EF_CUDA_VIRTUAL_SM(EF_CUDA_SM90)"
	.elftype	@"ET_EXEC"


//--------------------- .nv.info                  --------------------------
	.section	.nv.info,"",@"SHT_CUDA_INFO"
	.align	4


	//----- nvinfo : EIATTR_REGCOUNT
	.align		4
        /*0000*/ 	.byte	0x04, 0x2f
        /*0002*/ 	.short	(.L_1 - .L_0)
	.align		4
.L_0:
        /*0004*/ 	.word	index@(triton_poi_fused_convolution_div_max_pool2d_with_indices_relu_sub_12)
        /*0008*/ 	.word	0x00000010


	//----- nvinfo : EIATTR_MIN_STACK_SIZE
	.align		4
.L_1:
        /*000c*/ 	.byte	0x04, 0x12
        /*000e*/ 	.short	(.L_3 - .L_2)
	.align		4
.L_2:
        /*0010*/ 	.word	index@(triton_poi_fused_convolution_div_max_pool2d_with_indices_relu_sub_12)
        /*0014*/ 	.word	0x00000000


	//----- nvinfo : EIATTR_FRAME_SIZE
	.align		4
.L_3:
        /*0018*/ 	.byte	0x04, 0x11
        /*001a*/ 	.short	(.L_5 - .L_4)
	.align		4
.L_4:
        /*001c*/ 	.word	index@(triton_poi_fused_convolution_div_max_pool2d_with_indices_relu_sub_12)
        /*0020*/ 	.word	0x00000000


	//----- nvinfo : EIATTR_MIN_STACK_SIZE
	.align		4
.L_5:
        /*0024*/ 	.byte	0x04, 0x12
        /*0026*/ 	.short	(.L_7 - .L_6)
	.align		4
.L_6:
        /*0028*/ 	.word	index@(triton_poi_fused_convolution_div_max_pool2d_with_indices_relu_sub_12)
        /*002c*/ 	.word	0x00000000
.L_7:


//--------------------- .nv.info.triton_poi_fused_convolution_div_max_pool2d_with_indices_relu_sub_12 --------------------------
	.section	.nv.info.triton_poi_fused_convolution_div_max_pool2d_with_indices_relu_sub_12,"",@"SHT_CUDA_INFO"
	.sectionflags	@""
	.align	4


	//----- nvinfo : EIATTR_CUDA_API_VERSION
	.align		4
        /*0000*/ 	.byte	0x04, 0x37
        /*0002*/ 	.short	(.L_9 - .L_8)
.L_8:
        /*0004*/ 	.word	0x0000007c


	//----- nvinfo : EIATTR_KPARAM_INFO
	.align		4
.L_9:
        /*0008*/ 	.byte	0x04, 0x17
        /*000a*/ 	.short	(.L_11 - .L_10)
.L_10:
        /*000c*/ 	.word	0x00000000
        /*0010*/ 	.short	0x0002
        /*0012*/ 	.short	0x0010
        /*0014*/ 	.byte	0x00, 0xf0, 0x11, 0x00


	//----- nvinfo : EIATTR_KPARAM_INFO
	.align		4
.L_11:
        /*0018*/ 	.byte	0x04, 0x17
        /*001a*/ 	.short	(.L_13 - .L_12)
.L_12:
        /*001c*/ 	.word	0x00000000
        /*0020*/ 	.short	0x0001
        /*0022*/ 	.short	0x0008
        /*0024*/ 	.byte	0x00, 0xf4, 0x21, 0x00


	//----- nvinfo : EIATTR_KPARAM_INFO
	.align		4
.L_13:
        /*0028*/ 	.byte	0x04, 0x17
        /*002a*/ 	.short	(.L_15 - .L_14)
.L_14:
        /*002c*/ 	.word	0x00000000
        /*0030*/ 	.short	0x0000
        /*0032*/ 	.short	0x0000
        /*0034*/ 	.byte	0x00, 0xf4, 0x21, 0x00


	//----- nvinfo : EIATTR_SPARSE_MMA_MASK
	.align		4
.L_15:
        /*0038*/ 	.byte	0x03, 0x50
        /*003a*/ 	.short	0x0000


	//----- nvinfo : EIATTR_MAXREG_COUNT
	.align		4
        /*003c*/ 	.byte	0x03, 0x1b
        /*003e*/ 	.short	0x00ff


	//----- nvinfo : EIATTR_EXIT_INSTR_OFFSETS
	.align		4
        /*0040*/ 	.byte	0x04, 0x1c
        /*0042*/ 	.short	(.L_17 - .L_16)


	//   ....[0]....
.L_16:
        /*0044*/ 	.word	0x00000360


	//----- nvinfo : EIATTR_REQNTID
	.align		4
.L_17:
        /*0048*/ 	.byte	0x04, 0x10
        /*004a*/ 	.short	(.L_19 - .L_18)
.L_18:
        /*004c*/ 	.word	0x00000080
        /*0050*/ 	.word	0x00000001
        /*0054*/ 	.word	0x00000001


	//----- nvinfo : EIATTR_CBANK_PARAM_SIZE
	.align		4
.L_19:
        /*0058*/ 	.byte	0x03, 0x19
        /*005a*/ 	.short	0x0014


	//----- nvinfo : EIATTR_PARAM_CBANK
	.align		4
        /*005c*/ 	.byte	0x04, 0x0a
        /*005e*/ 	.short	(.L_21 - .L_20)
	.align		4
.L_20:
        /*0060*/ 	.word	index@(.nv.constant0.triton_poi_fused_convolution_div_max_pool2d_with_indices_relu_sub_12)
        /*0064*/ 	.short	0x0210
        /*0066*/ 	.short	0x0014


	//----- nvinfo : EIATTR_SW_WAR
	.align		4
.L_21:
        /*0068*/ 	.byte	0x04, 0x36
        /*006a*/ 	.short	(.L_23 - .L_22)
.L_22:
        /*006c*/ 	.word	0x00000008
.L_23:


//--------------------- .nv.callgraph             --------------------------
	.section	.nv.callgraph,"",@"SHT_CUDA_CALLGRAPH"
	.align	4
	.sectionentsize	8
	.align		4
        /*0000*/ 	.word	0x00000000
	.align		4
        /*0004*/ 	.word	0xffffffff
	.align		4
        /*0008*/ 	.word	0x00000000
	.align		4
        /*000c*/ 	.word	0xfffffffe
	.align		4
        /*0010*/ 	.word	0x00000000
	.align		4
        /*0014*/ 	.word	0xfffffffd
	.align		4
        /*0018*/ 	.word	0x00000000
	.align		4
        /*001c*/ 	.word	0xfffffffc


//--------------------- .text.triton_poi_fused_convolution_div_max_pool2d_with_indices_relu_sub_12 --------------------------
	.section	.text.triton_poi_fused_convolution_div_max_pool2d_with_indices_relu_sub_12,"ax",@progbits
	.align	128
        .global         triton_poi_fused_convolution_div_max_pool2d_with_indices_relu_sub_12
        .type           triton_poi_fused_convolution_div_max_pool2d_with_indices_relu_sub_12,@function
        .size           triton_poi_fused_convolution_div_max_pool2d_with_indices_relu_sub_12,(.L_x_1 - triton_poi_fused_convolution_div_max_pool2d_with_indices_relu_sub_12)
        .other          triton_poi_fused_convolution_div_max_pool2d_with_indices_relu_sub_12,@"STO_CUDA_ENTRY STV_DEFAULT"
triton_poi_fused_convolution_div_max_pool2d_with_indices_relu_sub_12:
.text.triton_poi_fused_convolution_div_max_pool2d_with_indices_relu_sub_12:
[----:B------:R-:W-:Y:S01]  /*0000*/  LDC R1, c[0x0][0x28] ;  /* 0x00000a00ff017b82 */ /* 0x000fe20000000800 */
[----:B------:R-:W1:Y:S01]  /*0010*/  S2R R0, SR_TID.X ;  /* 0x0000000000007919 */ /* 0x000e620000002100 */
[----:B------:R-:W-:Y:S01]  /*0020*/  ULDC.64 UR4, c[0x0][0x208] ;  /* 0x0000820000047ab9 */ /* 0x000fe20000000a00 */
[----:B------:R-:W2:Y:S01]  /*0030*/  S2R R3, SR_CTAID.X ;  /* 0x0000000000037919 */ /* 0x000ea20000002500 */
[----:B-1----:R-:W-:Y:S01]  /*0040*/  IMAD.SHL.U32 R0, R0, 0x2, RZ ;  /* 0x0000000200007824 */ /* 0x002fe200078e00ff */
[----:B--2---:R-:W-:-:S04]  /*0050*/  SHF.R.S32.HI R5, RZ, 0x17, R3 ;  /* 0x00000017ff057819 */ /* 0x004fc80000011403 */
[----:B------:R-:W-:Y:S02]  /*0060*/  LOP3.LUT R0, R0, 0xfe, RZ, 0xc0, !PT ;  /* 0x000000fe00007812 */ /* 0x000fe400078ec0ff */
[----:B------:R-:W-:-:S03]  /*0070*/  SGXT R5, R5, 0x1 ;  /* 0x000000010505781a */ /* 0x000fc60000000200 */
[----:B------:R-:W-:-:S05]  /*0080*/  IMAD R0, R3, 0x100, R0 ;  /* 0x0000010003007824 */ /* 0x000fca00078e0200 */
[----:B------:R-:W-:Y:S02]  /*0090*/  SHF.R.S32.HI R3, RZ, 0x1f, R0 ;  /* 0x0000001fff037819 */ /* 0x000fe40000011400 */
[-C--:B------:R-:W-:Y:S02]  /*00a0*/  LEA.HI R6, R5, R0.reuse, RZ, 0xb ;  /* 0x0000000005067211 */ /* 0x080fe400078f58ff */
[----:B------:R-:W-:Y:S02]  /*00b0*/  LEA.HI R4, R3, R0, RZ, 0x8 ;  /* 0x0000000003047211 */ /* 0x000fe400078f40ff */
[----:B------:R-:W1:Y:S01]  /*00c0*/  LDC.64 R2, c[0x0][0x210] ;  /* 0x00008400ff027b82 */ /* 0x000e620000000a00 */
[----:B------:R-:W-:Y:S01]  /*00d0*/  IMAD.SHL.U32 R7, R6, 0x4, RZ ;  /* 0x0000000406077824 */ /* 0x000fe200078e00ff */
[----:B------:R-:W-:-:S04]  /*00e0*/  SHF.R.S32.HI R5, RZ, 0x8, R4 ;  /* 0x00000008ff057819 */ /* 0x000fc80000011404 */
[----:B------:R-:W-:Y:S02]  /*00f0*/  LEA.HI R6, R5, R5, RZ, 0x3 ;  /* 0x0000000505067211 */ /* 0x000fe400078f18ff */
[----:B------:R-:W-:Y:S02]  /*0100*/  LOP3.LUT R8, R7, 0xffffe000, RZ, 0xc0, !PT ;  /* 0xffffe00007087812 */ /* 0x000fe400078ec0ff */
[----:B------:R-:W-:Y:S02]  /*0110*/  LOP3.LUT R7, R4, 0xffffff00, RZ, 0xc0, !PT ;  /* 0xffffff0004077812 */ /* 0x000fe400078ec0ff */
[----:B------:R-:W-:Y:S02]  /*0120*/  LOP3.LUT R6, R6, 0x7ffff8, RZ, 0xc0, !PT ;  /* 0x007ffff806067812 */ /* 0x000fe400078ec0ff */
[----:B------:R-:W-:-:S03]  /*0130*/  IADD3 R7, R8, R0, -R7 ;  /* 0x0000000008077210 */ /* 0x000fc60007ffe807 */
[----:B------:R-:W-:-:S04]  /*0140*/  IMAD.IADD R6, R5, 0x1, -R6 ;  /* 0x0000000105067824 */ /* 0x000fc800078e0a06 */
[----:B------:R-:W-:-:S04]  /*0150*/  IMAD R11, R6, 0x200, R7 ;  /* 0x00000200060b7824 */ /* 0x000fc800078e0207 */
[C---:B------:R-:W-:Y:S02]  /*0160*/  VIADD R7, R11.reuse, 0x100 ;  /* 0x000001000b077836 */ /* 0x040fe40000000000 */
[----:B-1----:R-:W-:-:S04]  /*0170*/  IMAD.WIDE R4, R11, 0x4, R2 ;  /* 0x000000040b047825 */ /* 0x002fc800078e0202 */
[--C-:B------:R-:W-:Y:S02]  /*0180*/  IMAD.WIDE R6, R7, 0x4, R2.reuse ;  /* 0x0000000407067825 */ /* 0x100fe400078e0202 */
[----:B------:R-:W2:Y:S02]  /*0190*/  LDG.E.64 R4, desc[UR4][R4.64] ;  /* 0x0000000404047981 */ /* 0x000ea4000c1e1b00 */
[----:B------:R-:W-:Y:S02]  /*01a0*/  VIADD R9, R11, 0x1000 ;  /* 0x000010000b097836 */ /* 0x000fe40000000000 */
[----:B------:R-:W2:Y:S02]  /*01b0*/  LDG.E.64 R6, desc[UR4][R6.64] ;  /* 0x0000000406067981 */ /* 0x000ea4000c1e1b00 */
[----:B------:R-:W-:-:S04]  /*01c0*/  IMAD.WIDE R8, R9, 0x4, R2 ;  /* 0x0000000409087825 */ /* 0x000fc800078e0202 */
[----:B------:R-:W-:Y:S02]  /*01d0*/  VIADD R11, R11, 0x1100 ;  /* 0x000011000b0b7836 */ /* 0x000fe40000000000 */
[----:B------:R-:W3:Y:S02]  /*01e0*/  LDG.E.64 R8, desc[UR4][R8.64] ;  /* 0x0000000408087981 */ /* 0x000ee4000c1e1b00 */
[----:B------:R-:W-:Y:S02]  /*01f0*/  IMAD.WIDE R2, R11, 0x4, R2 ;  /* 0x000000040b027825 */ /* 0x000fe400078e0202 */
[----:B------:R-:W1:Y:S03]  /*0200*/  LDC.64 R10, c[0x0][0x218] ;  /* 0x00008600ff0a7b82 */ /* 0x000e660000000a00 */
[----:B------:R1:W4:Y:S02]  /*0210*/  LDG.E.64 R12, desc[UR4][R2.64] ;  /* 0x00000004020c7981 */ /* 0x000324000c1e1b00 */
[----:B-1----:R-:W-:Y:S01]  /*0220*/  IMAD.WIDE R2, R0, 0x4, R10 ;  /* 0x0000000400027825 */ /* 0x002fe200078e020a */
[----:B--2---:R-:W-:-:S02]  /*0230*/  FSETP.GT.AND P2, PT, R6, R4, PT ;  /* 0x000000040600720b */ /* 0x004fc40003f44000 */
[C---:B------:R-:W-:Y:S02]  /*0240*/  FSETP.GT.AND P3, PT, R7.reuse, R5, PT ;  /* 0x000000050700720b */ /* 0x040fe40003f64000 */
[----:B------:R-:W-:Y:S02]  /*0250*/  FSETP.NAN.AND P4, PT, R6, R6, PT ;  /* 0x000000060600720b */ /* 0x000fe40003f88000 */
[----:B------:R-:W-:Y:S02]  /*0260*/  FSETP.NAN.AND P5, PT, R7, R7, PT ;  /* 0x000000070700720b */ /* 0x000fe40003fa8000 */
[----:B---3--:R-:W-:Y:S02]  /*0270*/  FSETP.NAN.AND P0, PT, R8, R8, PT ;  /* 0x000000080800720b */ /* 0x008fe40003f08000 */
[----:B------:R-:W-:-:S03]  /*0280*/  FSETP.NAN.AND P1, PT, R9, R9, PT ;  /* 0x000000090900720b */ /* 0x000fc60003f28000 */
[----:B------:R-:W-:Y:S02]  /*0290*/  @!P2 FSEL R6, R6, R4, P4 ;  /* 0x000000040606a208 */ /* 0x000fe40002000000 */
[----:B------:R-:W-:Y:S02]  /*02a0*/  @!P3 FSEL R7, R7, R5, P5 ;  /* 0x000000050707b208 */ /* 0x000fe40002800000 */
[----:B----4-:R-:W-:Y:S02]  /*02b0*/  FSETP.NAN.AND P2, PT, R12, R12, PT ;  /* 0x0000000c0c00720b */ /* 0x010fe40003f48000 */
[----:B------:R-:W-:Y:S02]  /*02c0*/  FSETP.NAN.AND P3, PT, R13, R13, PT ;  /* 0x0000000d0d00720b */ /* 0x000fe40003f68000 */
[----:B------:R-:W-:Y:S02]  /*02d0*/  FSETP.GEU.AND P4, PT, R6, R8, PT ;  /* 0x000000080600720b */ /* 0x000fe40003f8e000 */
[----:B------:R-:W-:-:S02]  /*02e0*/  FSETP.GEU.AND P5, PT, R7, R9, PT ;  /* 0x000000090700720b */ /* 0x000fc40003fae000 */
[----:B------:R-:W-:Y:S02]  /*02f0*/  @!P0 FSEL R8, R8, R6, !P4 ;  /* 0x0000000608088208 */ /* 0x000fe40006000000 */
[----:B------:R-:W-:Y:S02]  /*0300*/  @!P1 FSEL R9, R9, R7, !P5 ;  /* 0x0000000709099208 */ /* 0x000fe40006800000 */
[----:B------:R-:W-:Y:S02]  /*0310*/  FSETP.GEU.AND P0, PT, R8, R12, PT ;  /* 0x0000000c0800720b */ /* 0x000fe40003f0e000 */
[----:B------:R-:W-:Y:S02]  /*0320*/  FSETP.GEU.AND P1, PT, R9, R13, PT ;  /* 0x0000000d0900720b */ /* 0x000fe40003f2e000 */
[----:B------:R-:W-:Y:S02]  /*0330*/  @!P2 SEL R12, R12, R8, !P0 ;  /* 0x000000080c0ca207 */ /* 0x000fe40004000000 */
[----:B------:R-:W-:-:S05]  /*0340*/  @!P3 SEL R13, R13, R9, !P1 ;  /* 0x000000090d0db207 */ /* 0x000fca0004800000 */
[----:B------:R-:W-:Y:S01]  /*0350*/  STG.E.64 desc[UR4][R2.64], R12 ;  /* 0x0000000c02007986 */ /* 0x000fe2000c101b04 */
[----:B------:R-:W-:Y:S05]  /*0360*/  EXIT ;  /* 0x000000000000794d */ /* 0x000fea0003800000 */
.L_x_0:
[----:B------:R-:W-:-:S00]  /*0370*/  BRA `(.L_x_0) ;  /* 0xfffffffc00fc7947 */ /* 0x000fc0000383ffff */
[----:B------:R-:W-:-:S00]  /*0380*/  NOP ;  /* 0x0000000000007918 */ /* 0x000fc00000000000 */
[----:B------:R-:W-:-:S00]  /*0390*/  NOP ;  /* 0x0000000000007918 */ /* 0x000fc00000000000 */
[----:B------:R-:W-:-:S00]  /*03a0*/  NOP ;  /* 0x0000000000007918 */ /* 0x000fc00000000000 */
[----:B------:R-:W-:-:S00]  /*03b0*/  NOP ;  /* 0x0000000000007918 */ /* 0x000fc00000000000 */
[----:B------:R-:W-:-:S00]  /*03c0*/  NOP ;  /* 0x0000000000007918 */ /* 0x000fc00000000000 */
[----:B------:R-:W-:-:S00]  /*03d0*/  NOP ;  /* 0x0000000000007918 */ /* 0x000fc00000000000 */
[----:B------:R-:W-:-:S00]  /*03e0*/  NOP ;  /* 0x0000000000007918 */ /* 0x000fc00000000000 */
[----:B------:R-:W-:-:S00]  /*03f0*/  NOP ;  /* 0x0000000000007918 */ /* 0x000fc00000000000 */
.L_x_1:


//--------------------- .nv.constant0.triton_poi_fused_convolution_div_max_pool2d_with_indices_relu_sub_12 --------------------------
	.section	.nv.constant0.triton_poi_fused_convolution_div_max_pool2d_with_indices_relu_sub_12,"a",@progbits
	.sectionflags	@""
	.align	4
.nv.constant0.triton_poi_fused_convolution_div_max_pool2d_with_indices_relu_sub_12:
	.zero		548
